	.headerflags	@"EF_CUDA_TEXMODE_UNIFIED EF_CUDA_64BIT_ADDRESS EF_CUDA_ACCELERATORS EF_CUDA_SM90 EF_CUDA_VIRTUAL_SM(EF_CUDA_SM90)"
	.elftype	@"ET_EXEC"


//--------------------- .nv.info                  --------------------------
	.section	.nv.info,"",@"SHT_CUDA_INFO"
	.align	4


	//----- nvinfo : EIATTR_REGCOUNT
	.align		4
        /*0000*/ 	.byte	0x04, 0x2f
        /*0002*/ 	.short	(.L_3 - .L_2)
	.align		4
.L_2:
        /*0004*/ 	.word	index@(triton_poi_fused__native_batch_norm_legit_no_training_relu_46)
        /*0008*/ 	.word	0x00000020


	//----- nvinfo : EIATTR_MIN_STACK_SIZE
	.align		4
.L_3:
        /*000c*/ 	.byte	0x04, 0x12
        /*000e*/ 	.short	(.L_5 - .L_4)
	.align		4
.L_4:
        /*0010*/ 	.word	index@(triton_poi_fused__native_batch_norm_legit_no_training_relu_46)
        /*0014*/ 	.word	0x00000000


	//----- nvinfo : EIATTR_FRAME_SIZE
	.align		4
.L_5:
        /*0018*/ 	.byte	0x04, 0x11
        /*001a*/ 	.short	(.L_7 - .L_6)
	.align		4
.L_6:
        /*001c*/ 	.word	index@(triton_poi_fused__native_batch_norm_legit_no_training_relu_46)
        /*0020*/ 	.word	0x00000000


	//----- nvinfo : EIATTR_MIN_STACK_SIZE
	.align		4
.L_7:
        /*0024*/ 	.byte	0x04, 0x12
        /*0026*/ 	.short	(.L_9 - .L_8)
	.align		4
.L_8:
        /*0028*/ 	.word	index@(triton_poi_fused__native_batch_norm_legit_no_training_relu_46)
        /*002c*/ 	.word	0x00000000
.L_9:


//--------------------- .nv.info.triton_poi_fused__native_batch_norm_legit_no_training_relu_46 --------------------------
	.section	.nv.info.triton_poi_fused__native_batch_norm_legit_no_training_relu_46,"",@"SHT_CUDA_INFO"
	.sectionflags	@""
	.align	4


	//----- nvinfo : EIATTR_CUDA_API_VERSION
	.align		4
        /*0000*/ 	.byte	0x04, 0x37
        /*0002*/ 	.short	(.L_11 - .L_10)
.L_10:
        /*0004*/ 	.word	0x0000007c


	//----- nvinfo : EIATTR_KPARAM_INFO
	.align		4
.L_11:
        /*0008*/ 	.byte	0x04, 0x17
        /*000a*/ 	.short	(.L_13 - .L_12)
.L_12:
        /*000c*/ 	.word	0x00000000
        /*0010*/ 	.short	0x0007
        /*0012*/ 	.short	0x0034
        /*0014*/ 	.byte	0x00, 0xf0, 0x11, 0x00


	//----- nvinfo : EIATTR_KPARAM_INFO
	.align		4
.L_13:
        /*0018*/ 	.byte	0x04, 0x17
        /*001a*/ 	.short	(.L_15 - .L_14)
.L_14:
        /*001c*/ 	.word	0x00000000
        /*0020*/ 	.short	0x0006
        /*0022*/ 	.short	0x0030
        /*0024*/ 	.byte	0x00, 0xf0, 0x11, 0x00


	//----- nvinfo : EIATTR_KPARAM_INFO
	.align		4
.L_15:
        /*0028*/ 	.byte	0x04, 0x17
        /*002a*/ 	.short	(.L_17 - .L_16)
.L_16:
        /*002c*/ 	.word	0x00000000
        /*0030*/ 	.short	0x0005
        /*0032*/ 	.short	0x0028
        /*0034*/ 	.byte	0x00, 0xf4, 0x21, 0x00


	//----- nvinfo : EIATTR_KPARAM_INFO
	.align		4
.L_17:
        /*0038*/ 	.byte	0x04, 0x17
        /*003a*/ 	.short	(.L_19 - .L_18)
.L_18:
        /*003c*/ 	.word	0x00000000
        /*0040*/ 	.short	0x0004
        /*0042*/ 	.short	0x0020
        /*0044*/ 	.byte	0x00, 0xf4, 0x21, 0x00


	//----- nvinfo : EIATTR_KPARAM_INFO
	.align		4
.L_19:
        /*0048*/ 	.byte	0x04, 0x17
        /*004a*/ 	.short	(.L_21 - .L_20)
.L_20:
        /*004c*/ 	.word	0x00000000
        /*0050*/ 	.short	0x0003
        /*0052*/ 	.short	0x0018
        /*0054*/ 	.byte	0x00, 0xf4, 0x21, 0x00


	//----- nvinfo : EIATTR_KPARAM_INFO
	.align		4
.L_21:
        /*0058*/ 	.byte	0x04, 0x17
        /*005a*/ 	.short	(.L_23 - .L_22)
.L_22:
        /*005c*/ 	.word	0x00000000
        /*0060*/ 	.short	0x0002
        /*0062*/ 	.short	0x0010
        /*0064*/ 	.byte	0x00, 0xf4, 0x21, 0x00


	//----- nvinfo : EIATTR_KPARAM_INFO
	.align		4
.L_23:
        /*0068*/ 	.byte	0x04, 0x17
        /*006a*/ 	.short	(.L_25 - .L_24)
.L_24:
        /*006c*/ 	.word	0x00000000
        /*0070*/ 	.short	0x0001
        /*0072*/ 	.short	0x0008
        /*0074*/ 	.byte	0x00, 0xf4, 0x21, 0x00


	//----- nvinfo : EIATTR_KPARAM_INFO
	.align		4
.L_25:
        /*0078*/ 	.byte	0x04, 0x17
        /*007a*/ 	.short	(.L_27 - .L_26)
.L_26:
        /*007c*/ 	.word	0x00000000
        /*0080*/ 	.short	0x0000
        /*0082*/ 	.short	0x0000
        /*0084*/ 	.byte	0x00, 0xf4, 0x21, 0x00


	//----- nvinfo : EIATTR_SPARSE_MMA_MASK
	.align		4
.L_27:
        /*0088*/ 	.byte	0x03, 0x50
        /*008a*/ 	.short	0x0000


	//----- nvinfo : EIATTR_MAXREG_COUNT
	.align		4
        /*008c*/ 	.byte	0x03, 0x1b
        /*008e*/ 	.short	0x00ff


	//----- nvinfo : EIATTR_EXIT_INSTR_OFFSETS
	.align		4
        /*0090*/ 	.byte	0x04, 0x1c
        /*0092*/ 	.short	(.L_29 - .L_28)


	//   ....[0]....
.L_28:
        /*0094*/ 	.word	0x00000b00


	//   ....[1]....
        /*0098*/ 	.word	0x00000bd0


	//----- nvinfo : EIATTR_REQNTID
	.align		4
.L_29:
        /*009c*/ 	.byte	0x04, 0x10
        /*009e*/ 	.short	(.L_31 - .L_30)
.L_30:
        /*00a0*/ 	.word	0x00000080
        /*00a4*/ 	.word	0x00000001
        /*00a8*/ 	.word	0x00000001


	//----- nvinfo : EIATTR_CBANK_PARAM_SIZE
	.align		4
.L_31:
        /*00ac*/ 	.byte	0x03, 0x19
        /*00ae*/ 	.short	0x0038


	//----- nvinfo : EIATTR_PARAM_CBANK
	.align		4
        /*00b0*/ 	.byte	0x04, 0x0a
        /*00b2*/ 	.short	(.L_33 - .L_32)
	.align		4
.L_32:
        /*00b4*/ 	.word	index@(.nv.constant0.triton_poi_fused__native_batch_norm_legit_no_training_relu_46)
        /*00b8*/ 	.short	0x0210
        /*00ba*/ 	.short	0x0038


	//----- nvinfo : EIATTR_SW_WAR
	.align		4
.L_33:
        /*00bc*/ 	.byte	0x04, 0x36
        /*00be*/ 	.short	(.L_35 - .L_34)
.L_34:
        /*00c0*/ 	.word	0x00000008
.L_35:


//--------------------- .nv.callgraph             --------------------------
	.section	.nv.callgraph,"",@"SHT_CUDA_CALLGRAPH"
	.align	4
	.sectionentsize	8
	.align		4
        /*0000*/ 	.word	0x00000000
	.align		4
        /*0004*/ 	.word	0xffffffff
	.align		4
        /*0008*/ 	.word	0x00000000
	.align		4
        /*000c*/ 	.word	0xfffffffe
	.align		4
        /*0010*/ 	.word	0x00000000
	.align		4
        /*0014*/ 	.word	0xfffffffd
	.align		4
        /*0018*/ 	.word	0x00000000
	.align		4
        /*001c*/ 	.word	0xfffffffc


//--------------------- .nv.constant4             --------------------------
	.section	.nv.constant4,"a",@progbits
	.align	8
	.align		8
.nv.constant4:
        /*0000*/ 	.dword	_$_str
	.align		8
        /*0008*/ 	.dword	_$_str_$_2


//--------------------- .text.triton_poi_fused__native_batch_norm_legit_no_training_relu_46 --------------------------
	.section	.text.triton_poi_fused__native_batch_norm_legit_no_training_relu_46,"ax",@progbits
	.sectionflags	@"SHF_BARRIERS=1"
	.align	128
        .global         triton_poi_fused__native_batch_norm_legit_no_training_relu_46
        .type           triton_poi_fused__native_batch_norm_legit_no_training_relu_46,@function
        .size           triton_poi_fused__native_batch_norm_legit_no_training_relu_46,(.L_x_1 - triton_poi_fused__native_batch_norm_legit_no_training_relu_46)
        .other          triton_poi_fused__native_batch_norm_legit_no_training_relu_46,@"STO_CUDA_ENTRY STV_DEFAULT"
triton_poi_fused__native_batch_norm_legit_no_training_relu_46:
.text.triton_poi_fused__native_batch_norm_legit_no_training_relu_46:
[----:B------:R-:W0:Y:S01]  /*0000*/  LDC R1, c[0x0][0x28] ;  /* 0x00000a00ff017b82 */ /* 0x000e220000000800 */
[----:B------:R-:W1:Y:S07]  /*0010*/  S2R R2, SR_CTAID.Y ;  /* 0x0000000000027919 */ /* 0x000e6e0000002600 */
[----:B------:R-:W2:Y:S01]  /*0020*/  LDC.64 R10, c[0x0][0x220] ;  /* 0x00008800ff0a7b82 */ /* 0x000ea20000000a00 */
[----:B------:R-:W-:Y:S01]  /*0030*/  CS2R R6, SRZ ;  /* 0x0000000000067805 */ /* 0x000fe2000001ff00 */
[----:B------:R-:W-:Y:S01]  /*0040*/  ULDC.64 UR6, c[0x0][0x208] ;  /* 0x0000820000067ab9 */ /* 0x000fe20000000a00 */
[----:B------:R-:W3:Y:S01]  /*0050*/  S2R R3, SR_TID.X ;  /* 0x0000000000037919 */ /* 0x000ee20000002100 */
[----:B------:R-:W4:Y:S04]  /*0060*/  S2R R0, SR_CTAID.X ;  /* 0x0000000000007919 */ /* 0x000f280000002500 */
[----:B------:R-:W5:Y:S08]  /*0070*/  LDC.64 R24, c[0x0][0x210] ;  /* 0x00008400ff187b82 */ /* 0x000f700000000a00 */
[----:B------:R-:W5:Y:S01]  /*0080*/  LDC.64 R20, c[0x0][0x218] ;  /* 0x00008600ff147b82 */ /* 0x000f620000000a00 */
[----:B-1----:R-:W-:-:S04]  /*0090*/  IMAD.SHL.U32 R2, R2, 0x4, RZ ;  /* 0x0000000402027824 */ /* 0x002fc800078e00ff */
[C---:B------:R-:W-:Y:S01]  /*00a0*/  IMAD.HI R4, R2.reuse, 0x38e38e39, RZ ;  /* 0x38e38e3902047827 */ /* 0x040fe200078e02ff */
[----:B------:R-:W-:-:S04]  /*00b0*/  ISETP.GE.AND P0, PT, R2, 0x480, PT ;  /* 0x000004800200780c */ /* 0x000fc80003f06270 */
[----:B------:R-:W-:-:S04]  /*00c0*/  SHF.R.U32.HI R5, RZ, 0x1f, R4 ;  /* 0x0000001fff057819 */ /* 0x000fc80000011604 */
[----:B------:R-:W-:Y:S02]  /*00d0*/  LEA.HI.SX32 R8, R4, R5, 0x1a ;  /* 0x0000000504087211 */ /* 0x000fe400078fd2ff */
[----:B------:R-:W-:-:S03]  /*00e0*/  CS2R R4, SRZ ;  /* 0x0000000000047805 */ /* 0x000fc6000001ff00 */
[----:B------:R-:W-:-:S04]  /*00f0*/  IMAD R23, R8, -0x120, R2 ;  /* 0xfffffee008177824 */ /* 0x000fc800078e0202 */
[----:B--2---:R-:W-:-:S05]  /*0100*/  IMAD.WIDE R10, R23, 0x4, R10 ;  /* 0x00000004170a7825 */ /* 0x004fca00078e020a */
[----:B------:R1:W2:Y:S01]  /*0110*/  @!P0 LDG.E.EL.128 R4, desc[UR6][R10.64] ;  /* 0x000000060a048981 */ /* 0x0002a2000c2e1d00 */
[----:B---3--:R-:W-:Y:S01]  /*0120*/  LOP3.LUT R9, R3, 0x7f, RZ, 0xc0, !PT ;  /* 0x0000007f03097812 */ /* 0x008fe200078ec0ff */
[----:B------:R-:W-:-:S03]  /*0130*/  IMAD R14, R8, 0xdc80, R23 ;  /* 0x0000dc80080e7824 */ /* 0x000fc600078e0217 */
[----:B----4-:R-:W-:Y:S02]  /*0140*/  PRMT R12, R9, 0x6540, R0 ;  /* 0x00006540090c7816 */ /* 0x010fe40000000000 */
[----:B------:R-:W-:Y:S02]  /*0150*/  CS2R R8, SRZ ;  /* 0x0000000000087805 */ /* 0x000fe4000001ff00 */
[C---:B------:R-:W-:Y:S01]  /*0160*/  LOP3.LUT R13, R12.reuse, 0x80, RZ, 0xfc, !PT ;  /* 0x000000800c0d7812 */ /* 0x040fe200078efcff */
[C-C-:B------:R-:W-:Y:S01]  /*0170*/  IMAD R27, R12.reuse, 0x120, R14.reuse ;  /* 0x000001200c1b7824 */ /* 0x140fe200078e020e */
[----:B------:R-:W-:Y:S02]  /*0180*/  ISETP.LT.AND P1, PT, R12, 0xc4, !P0 ;  /* 0x000000c40c00780c */ /* 0x000fe40004721270 */
[----:B-1----:R-:W-:Y:S02]  /*0190*/  CS2R R10, SRZ ;  /* 0x00000000000a7805 */ /* 0x002fe4000001ff00 */
[C---:B------:R-:W-:Y:S01]  /*01a0*/  ISETP.LT.AND P2, PT, R13.reuse, 0xc4, !P0 ;  /* 0x000000c40d00780c */ /* 0x040fe20004741270 */
[----:B------:R-:W-:-:S02]  /*01b0*/  IMAD R15, R13, 0x120, R14 ;  /* 0x000001200d0f7824 */ /* 0x000fc400078e020e */
[----:B-----5:R-:W-:Y:S01]  /*01c0*/  IMAD.WIDE R26, R27, 0x4, R24 ;  /* 0x000000041b1a7825 */ /* 0x020fe200078e0218 */
[----:B------:R-:W-:-:S03]  /*01d0*/  CS2R R12, SRZ ;  /* 0x00000000000c7805 */ /* 0x000fc6000001ff00 */
[----:B------:R-:W-:Y:S01]  /*01e0*/  IMAD.WIDE R24, R15, 0x4, R24 ;  /* 0x000000040f187825 */ /* 0x000fe200078e0218 */
[----:B------:R-:W-:-:S03]  /*01f0*/  CS2R R14, SRZ ;  /* 0x00000000000e7805 */ /* 0x000fc6000001ff00 */
[C---:B0-----:R-:W-:Y:S01]  /*0200*/  IMAD.WIDE R20, R23.reuse, 0x4, R20 ;  /* 0x0000000417147825 */ /* 0x041fe200078e0214 */
[----:B------:R-:W3:Y:S01]  /*0210*/  @P1 LDG.E.EL.128 R8, desc[UR6][R26.64] ;  /* 0x000000061a081981 */ /* 0x000ee2000c2e1d00 */
[----:B------:R-:W-:Y:S02]  /*0220*/  CS2R R16, SRZ ;  /* 0x0000000000107805 */ /* 0x000fe4000001ff00 */
[----:B------:R-:W-:Y:S01]  /*0230*/  CS2R R18, SRZ ;  /* 0x0000000000127805 */ /* 0x000fe2000001ff00 */
[----:B------:R0:W3:Y:S05]  /*0240*/  @!P0 LDG.E.EL.128 R12, desc[UR6][R20.64] ;  /* 0x00000006140c8981 */ /* 0x0000ea000c2e1d00 */
[----:B------:R1:W4:Y:S01]  /*0250*/  @P2 LDG.E.EL.128 R16, desc[UR6][R24.64] ;  /* 0x0000000618102981 */ /* 0x000322000c2e1d00 */
[----:B------:R-:W-:Y:S01]  /*0260*/  IMAD.MOV.U32 R22, RZ, RZ, 0x3e800000 ;  /* 0x3e800000ff167424 */ /* 0x000fe200078e00ff */
[----:B0-----:R-:W0:Y:S02]  /*0270*/  LDC.64 R20, c[0x0][0x230] ;  /* 0x00008c00ff147b82 */ /* 0x001e240000000a00 */
[----:B0-----:R-:W-:-:S04]  /*0280*/  IMAD.WIDE R20, R23, 0x4, R20 ;  /* 0x0000000417147825 */ /* 0x001fc800078e0214 */
[----:B--2---:R-:W-:Y:S01]  /*0290*/  FADD R4, R4, 9.9999997473787516356e-06 ;  /* 0x3727c5ac04047421 */ /* 0x004fe20000000000 */
[----:B------:R-:W-:Y:S01]  /*02a0*/  FADD R5, R5, 9.9999997473787516356e-06 ;  /* 0x3727c5ac05057421 */ /* 0x000fe20000000000 */
[----:B------:R-:W-:Y:S02]  /*02b0*/  FADD R7, R7, 9.9999997473787516356e-06 ;  /* 0x3727c5ac07077421 */ /* 0x000fe40000000000 */
[----:B------:R-:W0:Y:S08]  /*02c0*/  MUFU.SQRT R26, R4 ;  /* 0x00000004001a7308 */ /* 0x000e300000002000 */
[----:B------:R2:W5:Y:S01]  /*02d0*/  MUFU.SQRT R27, R5 ;  /* 0x00000005001b7308 */ /* 0x0005620000002000 */
[----:B0-----:R-:W-:-:S07]  /*02e0*/  FSETP.GT.AND P1, PT, R26, 8.50705917302346158658e+37, PT ;  /* 0x7e8000001a00780b */ /* 0x001fce0003f24000 */
[----:B------:R3:W0:Y:S01]  /*02f0*/  MUFU.SQRT R29, R7 ;  /* 0x00000007001d7308 */ /* 0x0006220000002000 */
[----:B------:R-:W-:Y:S01]  /*0300*/  FSETP.GEU.AND P4, PT, R26, 1.175494350822287508e-38, PT ;  /* 0x008000001a00780b */ /* 0x000fe20003f8e000 */
[----:B--2---:R-:W2:Y:S01]  /*0310*/  LDC.64 R4, c[0x0][0x228] ;  /* 0x00008a00ff047b82 */ /* 0x004ea20000000a00 */
[C---:B-----5:R-:W-:Y:S02]  /*0320*/  FSETP.GT.AND P2, PT, R27.reuse, 8.50705917302346158658e+37, PT ;  /* 0x7e8000001b00780b */ /* 0x060fe40003f44000 */
[----:B------:R-:W-:Y:S01]  /*0330*/  FSETP.GEU.AND P5, PT, R27, 1.175494350822287508e-38, PT ;  /* 0x008000001b00780b */ /* 0x000fe20003fae000 */
[----:B---3--:R-:W-:Y:S01]  /*0340*/  FADD R7, -R12, R8 ;  /* 0x000000080c077221 */ /* 0x008fe20000000100 */
[C---:B-1----:R-:W-:Y:S01]  /*0350*/  FADD R24, -R13.reuse, R9 ;  /* 0x000000090d187221 */ /* 0x042fe20000000100 */
[----:B------:R-:W-:Y:S01]  /*0360*/  @P1 FMUL R26, R26, 0.25 ;  /* 0x3e8000001a1a1820 */ /* 0x000fe20000400000 */
[----:B----4-:R-:W-:Y:S01]  /*0370*/  FADD R17, -R13, R17 ;  /* 0x000000110d117221 */ /* 0x010fe20000000100 */
[----:B------:R-:W-:Y:S01]  /*0380*/  FADD R25, -R14, R10 ;  /* 0x0000000a0e197221 */ /* 0x000fe20000000100 */
[----:B0-----:R-:W-:-:S03]  /*0390*/  FSETP.GT.AND P3, PT, R29, 8.50705917302346158658e+37, PT ;  /* 0x7e8000001d00780b */ /* 0x001fc60003f64000 */
[----:B------:R-:W-:Y:S01]  /*03a0*/  @!P4 FMUL R26, R26, 16777216 ;  /* 0x4b8000001a1ac820 */ /* 0x000fe20000400000 */
[----:B------:R-:W-:Y:S01]  /*03b0*/  FSETP.GEU.AND P6, PT, R29, 1.175494350822287508e-38, PT ;  /* 0x008000001d00780b */ /* 0x000fe20003fce000 */
[----:B------:R-:W-:Y:S01]  /*03c0*/  FADD R16, -R12, R16 ;  /* 0x000000100c107221 */ /* 0x000fe20000000100 */
[C---:B------:R-:W-:Y:S01]  /*03d0*/  FSEL R9, R22.reuse, 1, P1 ;  /* 0x3f80000016097808 */ /* 0x040fe20000800000 */
[----:B------:R-:W-:Y:S01]  /*03e0*/  @P2 FMUL R27, R27, 0.25 ;  /* 0x3e8000001b1b2820 */ /* 0x000fe20000400000 */
[C---:B------:R-:W-:Y:S01]  /*03f0*/  FSEL R10, R22.reuse, 1, P2 ;  /* 0x3f800000160a7808 */ /* 0x040fe20001000000 */
[----:B------:R-:W0:Y:S01]  /*0400*/  MUFU.RCP R26, R26 ;  /* 0x0000001a001a7308 */ /* 0x000e220000001000 */
[----:B------:R-:W-:Y:S01]  /*0410*/  FSEL R13, R22, 1, P3 ;  /* 0x3f800000160d7808 */ /* 0x000fe20001800000 */
[----:B------:R-:W-:Y:S01]  /*0420*/  @!P5 FMUL R27, R27, 16777216 ;  /* 0x4b8000001b1bd820 */ /* 0x000fe20000400000 */
[----:B------:R-:W-:Y:S01]  /*0430*/  @!P4 FMUL R9, R9, 16777216 ;  /* 0x4b8000000909c820 */ /* 0x000fe20000400000 */
[----:B------:R-:W-:Y:S01]  /*0440*/  @!P5 FMUL R10, R10, 16777216 ;  /* 0x4b8000000a0ad820 */ /* 0x000fe20000400000 */
[----:B------:R-:W-:Y:S01]  /*0450*/  FADD R18, -R14, R18 ;  /* 0x000000120e127221 */ /* 0x000fe20000000100 */
[----:B------:R-:W-:Y:S01]  /*0460*/  @P3 FMUL R29, R29, 0.25 ;  /* 0x3e8000001d1d3820 */ /* 0x000fe20000400000 */
[----:B------:R-:W-:Y:S01]  /*0470*/  FADD R28, -R15, R11 ;  /* 0x0000000b0f1c7221 */ /* 0x000fe20000000100 */
[----:B------:R-:W1:Y:S01]  /*0480*/  MUFU.RCP R27, R27 ;  /* 0x0000001b001b7308 */ /* 0x000e620000001000 */
[----:B------:R-:W-:Y:S01]  /*0490*/  @!P6 FMUL R13, R13, 16777216 ;  /* 0x4b8000000d0de820 */ /* 0x000fe20000400000 */
[----:B------:R-:W-:Y:S01]  /*04a0*/  @!P6 FMUL R29, R29, 16777216 ;  /* 0x4b8000001d1de820 */ /* 0x000fe20000400000 */
[----:B------:R-:W-:Y:S01]  /*04b0*/  FADD R19, -R15, R19 ;  /* 0x000000130f137221 */ /* 0x000fe20000000100 */
[----:B--2---:R-:W-:-:S04]  /*04c0*/  IMAD.WIDE R4, R23, 0x4, R4 ;  /* 0x0000000417047825 */ /* 0x004fc800078e0204 */
[----:B0-----:R-:W-:Y:S01]  /*04d0*/  FMUL R26, R26, R9 ;  /* 0x000000091a1a7220 */ /* 0x001fe20000400000 */
[----:B------:R-:W0:Y:S01]  /*04e0*/  MUFU.RCP R8, R29 ;  /* 0x0000001d00087308 */ /* 0x000e220000001000 */
[----:B------:R-:W-:Y:S01]  /*04f0*/  CS2R R14, SRZ ;  /* 0x00000000000e7805 */ /* 0x000fe2000001ff00 */
[----:B-1----:R-:W-:Y:S01]  /*0500*/  FMUL R27, R27, R10 ;  /* 0x0000000a1b1b7220 */ /* 0x002fe20000400000 */
[----:B------:R-:W-:Y:S01]  /*0510*/  CS2R R10, SRZ ;  /* 0x00000000000a7805 */ /* 0x000fe2000001ff00 */
[----:B0-----:R-:W-:Y:S01]  /*0520*/  FMUL R29, R8, R13 ;  /* 0x0000000d081d7220 */ /* 0x001fe20000400000 */
[----:B------:R-:W-:Y:S02]  /*0530*/  CS2R R8, SRZ ;  /* 0x0000000000087805 */ /* 0x000fe4000001ff00 */
[----:B------:R-:W-:-:S04]  /*0540*/  CS2R R12, SRZ ;  /* 0x00000000000c7805 */ /* 0x000fc8000001ff00 */
[----:B------:R0:W2:Y:S04]  /*0550*/  @!P0 LDG.E.EL.128 R8, desc[UR6][R4.64] ;  /* 0x0000000604088981 */ /* 0x0000a8000c2e1d00 */
[----:B------:R-:W2:Y:S01]  /*0560*/  @!P0 LDG.E.EL.128 R12, desc[UR6][R20.64] ;  /* 0x00000006140c8981 */ /* 0x000ea2000c2e1d00 */
[----:B------:R-:W-:Y:S01]  /*0570*/  FADD R6, R6, 9.9999997473787516356e-06 ;  /* 0x3727c5ac06067421 */ /* 0x000fe20000000000 */
[----:B------:R-:W1:Y:S01]  /*0580*/  S2UR UR5, SR_CgaCtaId ;  /* 0x00000000000579c3 */ /* 0x000e620000008800 */
[C---:B------:R-:W-:Y:S01]  /*0590*/  FMUL R7, R26.reuse, R7 ;  /* 0x000000071a077220 */ /* 0x040fe20000400000 */
[C---:B------:R-:W-:Y:S01]  /*05a0*/  FMUL R28, R29.reuse, R28 ;  /* 0x0000001c1d1c7220 */ /* 0x040fe20000400000 */
[----:B------:R3:W4:Y:S01]  /*05b0*/  MUFU.SQRT R23, R6 ;  /* 0x0000000600177308 */ /* 0x0007220000002000 */
[----:B0-----:R-:W-:Y:S01]  /*05c0*/  FMUL R4, R29, R19 ;  /* 0x000000131d047220 */ /* 0x001fe20000400000 */
[----:B------:R-:W-:Y:S01]  /*05d0*/  FMUL R19, R26, R16 ;  /* 0x000000101a137220 */ /* 0x000fe20000400000 */
[C---:B------:R-:W-:Y:S01]  /*05e0*/  FMUL R24, R27.reuse, R24 ;  /* 0x000000181b187220 */ /* 0x040fe20000400000 */
[----:B------:R-:W-:Y:S01]  /*05f0*/  UMOV UR4, 0x400 ;  /* 0x0000040000047882 */ /* 0x000fe20000000000 */
[----:B---3--:R-:W-:Y:S01]  /*0600*/  FMUL R6, R27, R17 ;  /* 0x000000111b067220 */ /* 0x008fe20000400000 */
[----:B----4-:R-:W-:-:S02]  /*0610*/  FSETP.GT.AND P0, PT, R23, 8.50705917302346158658e+37, PT ;  /* 0x7e8000001700780b */ /* 0x010fc40003f04000 */
[----:B------:R-:W-:Y:S02]  /*0620*/  FSETP.GEU.AND P1, PT, R23, 1.175494350822287508e-38, PT ;  /* 0x008000001700780b */ /* 0x000fe40003f2e000 */
[----:B------:R-:W-:Y:S01]  /*0630*/  FSEL R22, R22, 1, P0 ;  /* 0x3f80000016167808 */ /* 0x000fe20000000000 */
[----:B-1----:R-:W-:-:S08]  /*0640*/  UPRMT UR4, UR5, 0x654, UR4 ;  /* 0x0000065405047896 */ /* 0x002fd00008000004 */
[----:B------:R-:W-:Y:S02]  /*0650*/  @P0 FMUL R23, R23, 0.25 ;  /* 0x3e80000017170820 */ /* 0x000fe40000400000 */
[----:B------:R-:W-:Y:S02]  /*0660*/  @!P1 FMUL R22, R22, 16777216 ;  /* 0x4b80000016169820 */ /* 0x000fe40000400000 */
[----:B------:R-:W-:-:S06]  /*0670*/  @!P1 FMUL R23, R23, 16777216 ;  /* 0x4b80000017179820 */ /* 0x000fcc0000400000 */
[----:B------:R-:W0:Y:S02]  /*0680*/  MUFU.RCP R23, R23 ;  /* 0x0000001700177308 */ /* 0x000e240000001000 */
[----:B0-----:R-:W-:-:S04]  /*0690*/  FMUL R22, R23, R22 ;  /* 0x0000001617167220 */ /* 0x001fc80000400000 */
[C---:B------:R-:W-:Y:S01]  /*06a0*/  FMUL R25, R22.reuse, R25 ;  /* 0x0000001916197220 */ /* 0x040fe20000400000 */
[----:B------:R-:W-:Y:S01]  /*06b0*/  FMUL R5, R22, R18 ;  /* 0x0000001216057220 */ /* 0x000fe20000400000 */
[-CC-:B--2---:R-:W-:Y:S01]  /*06c0*/  FFMA R7, R7, R8.reuse, R12.reuse ;  /* 0x0000000807077223 */ /* 0x184fe2000000000c */
[----:B------:R-:W-:Y:S01]  /*06d0*/  FFMA R19, R19, R8, R12 ;  /* 0x0000000813137223 */ /* 0x000fe2000000000c */
[-CC-:B------:R-:W-:Y:S01]  /*06e0*/  FFMA R6, R6, R9.reuse, R13.reuse ;  /* 0x0000000906067223 */ /* 0x180fe2000000000d */
[-CC-:B------:R-:W-:Y:S01]  /*06f0*/  FFMA R25, R25, R10.reuse, R14.reuse ;  /* 0x0000000a19197223 */ /* 0x180fe2000000000e */
[----:B------:R-:W-:Y:S01]  /*0700*/  FFMA R24, R24, R9, R13 ;  /* 0x0000000918187223 */ /* 0x000fe2000000000d */
[----:B------:R-:W-:Y:S01]  /*0710*/  FSETP.GEU.AND P0, PT, R7, RZ, PT ;  /* 0x000000ff0700720b */ /* 0x000fe20003f0e000 */
[----:B------:R-:W-:Y:S01]  /*0720*/  FFMA R5, R5, R10, R14 ;  /* 0x0000000a05057223 */ /* 0x000fe2000000000e */
[-CC-:B------:R-:W-:Y:S01]  /*0730*/  FFMA R28, R28, R11.reuse, R15.reuse ;  /* 0x0000000b1c1c7223 */ /* 0x180fe2000000000f */
[----:B------:R-:W-:Y:S01]  /*0740*/  FFMA R4, R4, R11, R15 ;  /* 0x0000000b04047223 */ /* 0x000fe2000000000f */
[----:B------:R-:W-:-:S02]  /*0750*/  FSEL R7, R7, RZ, P0 ;  /* 0x000000ff07077208 */ /* 0x000fc40000000000 */
[----:B------:R-:W-:Y:S02]  /*0760*/  FSETP.GEU.AND P2, PT, R25, RZ, PT ;  /* 0x000000ff1900720b */ /* 0x000fe40003f4e000 */
[----:B------:R-:W-:Y:S02]  /*0770*/  FSETP.GEU.AND P1, PT, R19, RZ, PT ;  /* 0x000000ff1300720b */ /* 0x000fe40003f2e000 */
[C---:B------:R-:W-:Y:S02]  /*0780*/  FSETP.GEU.AND P0, PT, R6.reuse, RZ, PT ;  /* 0x000000ff0600720b */ /* 0x040fe40003f0e000 */
[----:B------:R-:W-:Y:S02]  /*0790*/  FSEL R25, R25, RZ, P2 ;  /* 0x000000ff19197208 */ /* 0x000fe40001000000 */
[----:B------:R-:W-:Y:S02]  /*07a0*/  FSEL R19, R19, RZ, P1 ;  /* 0x000000ff13137208 */ /* 0x000fe40000800000 */
[----:B------:R-:W-:-:S02]  /*07b0*/  FSEL R6, R6, RZ, P0 ;  /* 0x000000ff06067208 */ /* 0x000fc40000000000 */
[----:B------:R-:W-:Y:S02]  /*07c0*/  LOP3.LUT R13, R3, 0x7f, RZ, 0xc0, !PT ;  /* 0x0000007f030d7812 */ /* 0x000fe400078ec0ff */
[----:B------:R-:W-:Y:S02]  /*07d0*/  FSETP.GEU.AND P3, PT, R24, RZ, PT ;  /* 0x000000ff1800720b */ /* 0x000fe40003f6e000 */
[----:B------:R-:W-:Y:S02]  /*07e0*/  FSETP.GEU.AND P1, PT, R5, RZ, PT ;  /* 0x000000ff0500720b */ /* 0x000fe40003f2e000 */
[----:B------:R-:W-:Y:S02]  /*07f0*/  FSETP.GEU.AND P0, PT, R4, RZ, PT ;  /* 0x000000ff0400720b */ /* 0x000fe40003f0e000 */
[----:B------:R-:W-:Y:S02]  /*0800*/  FSETP.GEU.AND P2, PT, R28, RZ, PT ;  /* 0x000000ff1c00720b */ /* 0x000fe40003f4e000 */
[----:B------:R-:W-:-:S02]  /*0810*/  LEA R13, R13, UR4, 0x2 ;  /* 0x000000040d0d7c11 */ /* 0x000fc4000f8e10ff */
[----:B------:R-:W-:Y:S02]  /*0820*/  FSEL R24, R24, RZ, P3 ;  /* 0x000000ff18187208 */ /* 0x000fe40001800000 */
[----:B------:R-:W-:Y:S01]  /*0830*/  FSEL R10, R5, RZ, P1 ;  /* 0x000000ff050a7208 */ /* 0x000fe20000800000 */
[----:B------:R-:W-:Y:S01]  /*0840*/  STS [R13], R7 ;  /* 0x000000070d007388 */ /* 0x000fe20000000800 */
[----:B------:R-:W-:Y:S02]  /*0850*/  FSEL R28, R28, RZ, P2 ;  /* 0x000000ff1c1c7208 */ /* 0x000fe40001000000 */
[----:B------:R-:W-:Y:S01]  /*0860*/  FSEL R12, R4, RZ, P0 ;  /* 0x000000ff040c7208 */ /* 0x000fe20000000000 */
[----:B------:R-:W-:Y:S01]  /*0870*/  STS [R13+0x404], R24 ;  /* 0x000404180d007388 */ /* 0x000fe20000000800 */
[----:B------:R-:W-:Y:S02]  /*0880*/  SHF.R.U32.HI R8, RZ, 0x4, R3 ;  /* 0x00000004ff087819 */ /* 0x000fe40000011603 */
[----:B------:R-:W-:Y:S01]  /*0890*/  SHF.L.U32 R9, R3, 0x2, RZ ;  /* 0x0000000203097819 */ /* 0x000fe200000006ff */
[----:B------:R-:W-:Y:S01]  /*08a0*/  STS [R13+0x808], R25 ;  /* 0x000808190d007388 */ /* 0x000fe20000000800 */
[----:B------:R-:W-:-:S02]  /*08b0*/  LOP3.LUT R11, R8, 0x4, RZ, 0xc0, !PT ;  /* 0x00000004080b7812 */ /* 0x000fc400078ec0ff */
[----:B------:R-:W-:Y:S01]  /*08c0*/  LOP3.LUT R8, R9, 0x1fc, RZ, 0xc0, !PT ;  /* 0x000001fc09087812 */ /* 0x000fe200078ec0ff */
[----:B------:R-:W-:Y:S01]  /*08d0*/  STS [R13+0x200], R19 ;  /* 0x000200130d007388 */ /* 0x000fe20000000800 */
[----:B------:R-:W-:Y:S01]  /*08e0*/  SHF.R.U32.HI R3, RZ, 0x6, R3 ;  /* 0x00000006ff037819 */ /* 0x000fe20000011603 */
[----:B------:R-:W-:Y:S01]  /*08f0*/  VIADD R11, R11, UR4 ;  /* 0x000000040b0b7c36 */ /* 0x000fe20008000000 */
[----:B------:R-:W-:Y:S01]  /*0900*/  LOP3.LUT R9, R9, 0xfc, RZ, 0xc0, !PT ;  /* 0x000000fc09097812 */ /* 0x000fe200078ec0ff */
[----:B------:R-:W-:Y:S01]  /*0910*/  STS [R13+0x604], R6 ;  /* 0x000604060d007388 */ /* 0x000fe20000000800 */
[----:B------:R-:W-:Y:S02]  /*0920*/  SGXT.U32 R3, R3, 0x1 ;  /* 0x000000010303781a */ /* 0x000fe40000000000 */
[----:B------:R-:W-:Y:S01]  /*0930*/  LEA R14, R8, R11, 0x2 ;  /* 0x0000000b080e7211 */ /* 0x000fe200078e10ff */
[----:B------:R0:W-:Y:S01]  /*0940*/  STS [R13+0xa08], R10 ;  /* 0x000a080a0d007388 */ /* 0x0001e20000000800 */
[----:B------:R-:W-:-:S03]  /*0950*/  PRMT R0, R9, 0x6540, R0 ;  /* 0x0000654009007816 */ /* 0x000fc60000000000 */
[----:B------:R-:W-:Y:S01]  /*0960*/  STS [R13+0xc0c], R28 ;  /* 0x000c0c1c0d007388 */ /* 0x000fe20000000800 */
[----:B------:R-:W-:-:S03]  /*0970*/  ISETP.GE.AND P0, PT, R0, 0xc4, PT ;  /* 0x000000c40000780c */ /* 0x000fc60003f06270 */
[----:B------:R1:W-:Y:S01]  /*0980*/  STS [R13+0xe0c], R12 ;  /* 0x000e0c0c0d007388 */ /* 0x0003e20000000800 */
[----:B0-----:R-:W-:Y:S01]  /*0990*/  LOP3.LUT R10, R3, R2, RZ, 0xfc, !PT ;  /* 0x00000002030a7212 */ /* 0x001fe200078efcff */
[----:B------:R-:W-:Y:S03]  /*09a0*/  BAR.SYNC.DEFER_BLOCKING 0x0 ;  /* 0x0000000000007b1d */ /* 0x000fe60000010000 */
[C---:B------:R-:W-:Y:S01]  /*09b0*/  ISETP.LT.AND P1, PT, R10.reuse, 0x480, !P0 ;  /* 0x000004800a00780c */ /* 0x040fe20004721270 */
[----:B------:R-:W-:-:S04]  /*09c0*/  IMAD.HI R11, R10, 0x38e38e39, RZ ;  /* 0x38e38e390a0b7827 */ /* 0x000fc800078e02ff */
[----:B------:R-:W0:Y:S01]  /*09d0*/  LDC.64 R2, c[0x0][0x238] ;  /* 0x00008e00ff027b82 */ /* 0x000e220000000a00 */
[----:B-1----:R-:W-:-:S04]  /*09e0*/  SHF.R.U32.HI R12, RZ, 0x1f, R11 ;  /* 0x0000001fff0c7819 */ /* 0x002fc8000001160b */
[----:B------:R-:W-:Y:S02]  /*09f0*/  LEA.HI.SX32 R11, R11, R12, 0x1a ;  /* 0x0000000c0b0b7211 */ /* 0x000fe400078fd2ff */
[----:B------:R-:W-:-:S03]  /*0a00*/  LOP3.LUT R12, R8, 0x200, RZ, 0xfc, !PT ;  /* 0x00000200080c7812 */ /* 0x000fc600078efcff */
[----:B------:R-:W-:Y:S01]  /*0a10*/  IMAD R9, R11, -0x120, R10 ;  /* 0xfffffee00b097824 */ /* 0x000fe200078e020a */
[----:B------:R-:W-:-:S03]  /*0a20*/  SHF.R.U32.HI R13, RZ, 0x6, R12 ;  /* 0x00000006ff0d7819 */ /* 0x000fc6000001160c */
[----:B------:R-:W-:Y:S01]  /*0a30*/  IMAD R12, R9, 0xc4, R0 ;  /* 0x000000c4090c7824 */ /* 0x000fe200078e0200 */
[----:B------:R-:W-:Y:S01]  /*0a40*/  LOP3.LUT R9, R10, 0x2, RZ, 0xfc, !PT ;  /* 0x000000020a097812 */ /* 0x000fe200078efcff */
[----:B------:R-:W-:Y:S02]  /*0a50*/  LDS R4, [R14] ;  /* 0x000000000e047984 */ /* 0x000fe40000000800 */
[----:B------:R-:W-:Y:S01]  /*0a60*/  IMAD R11, R11, 0x63880, R12 ;  /* 0x000638800b0b7824 */ /* 0x000fe200078e020c */
[----:B------:R-:W-:Y:S01]  /*0a70*/  ISETP.LT.AND P0, PT, R9, 0x480, !P0 ;  /* 0x000004800900780c */ /* 0x000fe20004701270 */
[----:B------:R-:W-:Y:S01]  /*0a80*/  LDS R5, [R14+0x4] ;  /* 0x000004000e057984 */ /* 0x000fe20000000800 */
[----:B------:R-:W-:Y:S01]  /*0a90*/  LOP3.LUT R13, R13, 0xc, RZ, 0xc0, !PT ;  /* 0x0000000c0d0d7812 */ /* 0x000fe200078ec0ff */
[----:B0-----:R-:W-:Y:S02]  /*0aa0*/  IMAD.WIDE R10, R11, 0x4, R2 ;  /* 0x000000040b0a7825 */ /* 0x001fe400078e0202 */
[----:B------:R-:W-:Y:S02]  /*0ab0*/  LDS R6, [R14+0x8] ;  /* 0x000008000e067984 */ /* 0x000fe40000000800 */
[----:B------:R-:W-:-:S02]  /*0ac0*/  VIADD R13, R13, UR4 ;  /* 0x000000040d0d7c36 */ /* 0x000fc40008000000 */
[----:B------:R-:W0:Y:S03]  /*0ad0*/  LDS R7, [R14+0xc] ;  /* 0x00000c000e077984 */ /* 0x000e260000000800 */
[----:B------:R-:W-:Y:S01]  /*0ae0*/  LEA R13, R8, R13, 0x2 ;  /* 0x0000000d080d7211 */ /* 0x000fe200078e10ff */
[----:B0-----:R0:W-:Y:S02]  /*0af0*/  @P1 STG.E.128 desc[UR6][R10.64], R4 ;  /* 0x000000040a001986 */ /* 0x0011e4000c101d06 */
[----:B0-----:R-:W-:Y:S05]  /*0b00*/  @!P0 EXIT ;  /* 0x000000000000894d */ /* 0x001fea0003800000 */
[----:B0-----:R-:W-:Y:S01]  /*0b10*/  LDS R4, [R13+0x800] ;  /* 0x000800000d047984 */ /* 0x001fe20000000800 */
[----:B------:R-:W-:-:S03]  /*0b20*/  IMAD.HI R8, R9, 0x38e38e39, RZ ;  /* 0x38e38e3909087827 */ /* 0x000fc600078e02ff */
[----:B------:R-:W-:Y:S02]  /*0b30*/  LDS R5, [R13+0x804] ;  /* 0x000804000d057984 */ /* 0x000fe40000000800 */
[----:B------:R-:W-:Y:S02]  /*0b40*/  SHF.R.U32.HI R11, RZ, 0x1f, R8 ;  /* 0x0000001fff0b7819 */ /* 0x000fe40000011608 */
[----:B------:R-:W-:Y:S02]  /*0b50*/  LDS R6, [R13+0x808] ;  /* 0x000808000d067984 */ /* 0x000fe40000000800 */
[----:B------:R-:W-:Y:S02]  /*0b60*/  LEA.HI.SX32 R8, R8, R11, 0x1a ;  /* 0x0000000b08087211 */ /* 0x000fe400078fd2ff */
[----:B------:R-:W0:Y:S03]  /*0b70*/  LDS R7, [R13+0x80c] ;  /* 0x00080c000d077984 */ /* 0x000e260000000800 */
[----:B------:R-:W-:-:S04]  /*0b80*/  IMAD R9, R8, -0x120, R9 ;  /* 0xfffffee008097824 */ /* 0x000fc800078e0209 */
[----:B------:R-:W-:-:S04]  /*0b90*/  IMAD R9, R9, 0xc4, R0 ;  /* 0x000000c409097824 */ /* 0x000fc800078e0200 */
[----:B------:R-:W-:-:S04]  /*0ba0*/  IMAD R9, R8, 0x63880, R9 ;  /* 0x0006388008097824 */ /* 0x000fc800078e0209 */
[----:B------:R-:W-:-:S05]  /*0bb0*/  IMAD.WIDE R2, R9, 0x4, R2 ;  /* 0x0000000409027825 */ /* 0x000fca00078e0202 */
[----:B0-----:R-:W-:Y:S01]  /*0bc0*/  STG.E.128 desc[UR6][R2.64], R4 ;  /* 0x0000000402007986 */ /* 0x001fe2000c101d06 */
[----:B------:R-:W-:Y:S05]  /*0bd0*/  EXIT ;  /* 0x000000000000794d */ /* 0x000fea0003800000 */
.L_x_0:
[----:B------:R-:W-:-:S00]  /*0be0*/  BRA `(.L_x_0) ;  /* 0xfffffffc00fc7947 */ /* 0x000fc0000383ffff */
[----:B------:R-:W-:-:S00]  /*0bf0*/  NOP ;  /* 0x0000000000007918 */ /* 0x000fc00000000000 */
        /* <DEDUP_REMOVED lines=8> */
.L_x_1:


//--------------------- .nv.global.init           --------------------------
	.section	.nv.global.init,"aw",@progbits
.nv.global.init:
	.type		_$_str,@object
	.size		_$_str,(_$_str_$_2 - _$_str)
_$_str:
        /*0000*/ 	.byte	0x5f, 0x5f, 0x43, 0x55, 0x44, 0x41, 0x5f, 0x46, 0x54, 0x5a, 0x00
	.type		_$_str_$_2,@object
	.size		_$_str_$_2,(.L_1 - _$_str_$_2)
_$_str_$_2:
        /*000b*/ 	.byte	0x5f, 0x5f, 0x43, 0x55, 0x44, 0x41, 0x5f, 0x50, 0x52, 0x45, 0x43, 0x5f, 0x53, 0x51, 0x52, 0x54
        /*001b*/ 	.byte	0x00
.L_1:


//--------------------- .nv.shared.triton_poi_fused__native_batch_norm_legit_no_training_relu_46 --------------------------
	.section	.nv.shared.triton_poi_fused__native_batch_norm_legit_no_training_relu_46,"aw",@nobits
	.sectionflags	@""
	.align	16
	.zero		1024


//--------------------- .nv.constant0.triton_poi_fused__native_batch_norm_legit_no_training_relu_46 --------------------------
	.section	.nv.constant0.triton_poi_fused__native_batch_norm_legit_no_training_relu_46,"a",@progbits
	.sectionflags	@""
	.align	4
.nv.constant0.triton_poi_fused__native_batch_norm_legit_no_training_relu_46:
	.zero		584
